	.headerflags	@"EF_CUDA_TEXMODE_UNIFIED EF_CUDA_64BIT_ADDRESS EF_CUDA_ACCELERATORS EF_CUDA_SM90 EF_CUDA_VIRTUAL_SM(EF_CUDA_SM90)"
	.elftype	@"ET_EXEC"


//--------------------- .nv.info                  --------------------------
	.section	.nv.info,"",@"SHT_CUDA_INFO"
	.align	4


	//----- nvinfo : EIATTR_REGCOUNT
	.align		4
        /*0000*/ 	.byte	0x04, 0x2f
        /*0002*/ 	.short	(.L_3 - .L_2)
	.align		4
.L_2:
        /*0004*/ 	.word	index@(triton_poi_fused__native_batch_norm_legit_no_training_relu_5)
        /*0008*/ 	.word	0x00000020


	//----- nvinfo : EIATTR_MIN_STACK_SIZE
	.align		4
.L_3:
        /*000c*/ 	.byte	0x04, 0x12
        /*000e*/ 	.short	(.L_5 - .L_4)
	.align		4
.L_4:
        /*0010*/ 	.word	index@(triton_poi_fused__native_batch_norm_legit_no_training_relu_5)
        /*0014*/ 	.word	0x00000000


	//----- nvinfo : EIATTR_FRAME_SIZE
	.align		4
.L_5:
        /*0018*/ 	.byte	0x04, 0x11
        /*001a*/ 	.short	(.L_7 - .L_6)
	.align		4
.L_6:
        /*001c*/ 	.word	index@(triton_poi_fused__native_batch_norm_legit_no_training_relu_5)
        /*0020*/ 	.word	0x00000000


	//----- nvinfo : EIATTR_MIN_STACK_SIZE
	.align		4
.L_7:
        /*0024*/ 	.byte	0x04, 0x12
        /*0026*/ 	.short	(.L_9 - .L_8)
	.align		4
.L_8:
        /*0028*/ 	.word	index@(triton_poi_fused__native_batch_norm_legit_no_training_relu_5)
        /*002c*/ 	.word	0x00000000
.L_9:


//--------------------- .nv.info.triton_poi_fused__native_batch_norm_legit_no_training_relu_5 --------------------------
	.section	.nv.info.triton_poi_fused__native_batch_norm_legit_no_training_relu_5,"",@"SHT_CUDA_INFO"
	.sectionflags	@""
	.align	4


	//----- nvinfo : EIATTR_CUDA_API_VERSION
	.align		4
        /*0000*/ 	.byte	0x04, 0x37
        /*0002*/ 	.short	(.L_11 - .L_10)
.L_10:
        /*0004*/ 	.word	0x0000007c


	//----- nvinfo : EIATTR_KPARAM_INFO
	.align		4
.L_11:
        /*0008*/ 	.byte	0x04, 0x17
        /*000a*/ 	.short	(.L_13 - .L_12)
.L_12:
        /*000c*/ 	.word	0x00000000
        /*0010*/ 	.short	0x0006
        /*0012*/ 	.short	0x0030
        /*0014*/ 	.byte	0x00, 0xf0, 0x11, 0x00


	//----- nvinfo : EIATTR_KPARAM_INFO
	.align		4
.L_13:
        /*0018*/ 	.byte	0x04, 0x17
        /*001a*/ 	.short	(.L_15 - .L_14)
.L_14:
        /*001c*/ 	.word	0x00000000
        /*0020*/ 	.short	0x0005
        /*0022*/ 	.short	0x0028
        /*0024*/ 	.byte	0x00, 0xf4, 0x21, 0x00


	//----- nvinfo : EIATTR_KPARAM_INFO
	.align		4
.L_15:
        /*0028*/ 	.byte	0x04, 0x17
        /*002a*/ 	.short	(.L_17 - .L_16)
.L_16:
        /*002c*/ 	.word	0x00000000
        /*0030*/ 	.short	0x0004
        /*0032*/ 	.short	0x0020
        /*0034*/ 	.byte	0x00, 0xf4, 0x21, 0x00


	//----- nvinfo : EIATTR_KPARAM_INFO
	.align		4
.L_17:
        /*0038*/ 	.byte	0x04, 0x17
        /*003a*/ 	.short	(.L_19 - .L_18)
.L_18:
        /*003c*/ 	.word	0x00000000
        /*0040*/ 	.short	0x0003
        /*0042*/ 	.short	0x0018
        /*0044*/ 	.byte	0x00, 0xf4, 0x21, 0x00


	//----- nvinfo : EIATTR_KPARAM_INFO
	.align		4
.L_19:
        /*0048*/ 	.byte	0x04, 0x17
        /*004a*/ 	.short	(.L_21 - .L_20)
.L_20:
        /*004c*/ 	.word	0x00000000
        /*0050*/ 	.short	0x0002
        /*0052*/ 	.short	0x0010
        /*0054*/ 	.byte	0x00, 0xf4, 0x21, 0x00


	//----- nvinfo : EIATTR_KPARAM_INFO
	.align		4
.L_21:
        /*0058*/ 	.byte	0x04, 0x17
        /*005a*/ 	.short	(.L_23 - .L_22)
.L_22:
        /*005c*/ 	.word	0x00000000
        /*0060*/ 	.short	0x0001
        /*0062*/ 	.short	0x0008
        /*0064*/ 	.byte	0x00, 0xf4, 0x21, 0x00


	//----- nvinfo : EIATTR_KPARAM_INFO
	.align		4
.L_23:
        /*0068*/ 	.byte	0x04, 0x17
        /*006a*/ 	.short	(.L_25 - .L_24)
.L_24:
        /*006c*/ 	.word	0x00000000
        /*0070*/ 	.short	0x0000
        /*0072*/ 	.short	0x0000
        /*0074*/ 	.byte	0x00, 0xf4, 0x21, 0x00


	//----- nvinfo : EIATTR_SPARSE_MMA_MASK
	.align		4
.L_25:
        /*0078*/ 	.byte	0x03, 0x50
        /*007a*/ 	.short	0x0000


	//----- nvinfo : EIATTR_MAXREG_COUNT
	.align		4
        /*007c*/ 	.byte	0x03, 0x1b
        /*007e*/ 	.short	0x00ff


	//----- nvinfo : EIATTR_EXIT_INSTR_OFFSETS
	.align		4
        /*0080*/ 	.byte	0x04, 0x1c
        /*0082*/ 	.short	(.L_27 - .L_26)


	//   ....[0]....
.L_26:
        /*0084*/ 	.word	0x000007a0


	//----- nvinfo : EIATTR_REQNTID
	.align		4
.L_27:
        /*0088*/ 	.byte	0x04, 0x10
        /*008a*/ 	.short	(.L_29 - .L_28)
.L_28:
        /*008c*/ 	.word	0x00000080
        /*0090*/ 	.word	0x00000001
        /*0094*/ 	.word	0x00000001


	//----- nvinfo : EIATTR_CBANK_PARAM_SIZE
	.align		4
.L_29:
        /*0098*/ 	.byte	0x03, 0x19
        /*009a*/ 	.short	0x0034


	//----- nvinfo : EIATTR_PARAM_CBANK
	.align		4
        /*009c*/ 	.byte	0x04, 0x0a
        /*009e*/ 	.short	(.L_31 - .L_30)
	.align		4
.L_30:
        /*00a0*/ 	.word	index@(.nv.constant0.triton_poi_fused__native_batch_norm_legit_no_training_relu_5)
        /*00a4*/ 	.short	0x0210
        /*00a6*/ 	.short	0x0034


	//----- nvinfo : EIATTR_SW_WAR
	.align		4
.L_31:
        /*00a8*/ 	.byte	0x04, 0x36
        /*00aa*/ 	.short	(.L_33 - .L_32)
.L_32:
        /*00ac*/ 	.word	0x00000008
.L_33:


//--------------------- .nv.callgraph             --------------------------
	.section	.nv.callgraph,"",@"SHT_CUDA_CALLGRAPH"
	.align	4
	.sectionentsize	8
	.align		4
        /*0000*/ 	.word	0x00000000
	.align		4
        /*0004*/ 	.word	0xffffffff
	.align		4
        /*0008*/ 	.word	0x00000000
	.align		4
        /*000c*/ 	.word	0xfffffffe
	.align		4
        /*0010*/ 	.word	0x00000000
	.align		4
        /*0014*/ 	.word	0xfffffffd
	.align		4
        /*0018*/ 	.word	0x00000000
	.align		4
        /*001c*/ 	.word	0xfffffffc


//--------------------- .nv.constant4             --------------------------
	.section	.nv.constant4,"a",@progbits
	.align	8
	.align		8
.nv.constant4:
        /*0000*/ 	.dword	_$_str
	.align		8
        /*0008*/ 	.dword	_$_str_$_2


//--------------------- .text.triton_poi_fused__native_batch_norm_legit_no_training_relu_5 --------------------------
	.section	.text.triton_poi_fused__native_batch_norm_legit_no_training_relu_5,"ax",@progbits
	.align	128
        .global         triton_poi_fused__native_batch_norm_legit_no_training_relu_5
        .type           triton_poi_fused__native_batch_norm_legit_no_training_relu_5,@function
        .size           triton_poi_fused__native_batch_norm_legit_no_training_relu_5,(.L_x_1 - triton_poi_fused__native_batch_norm_legit_no_training_relu_5)
        .other          triton_poi_fused__native_batch_norm_legit_no_training_relu_5,@"STO_CUDA_ENTRY STV_DEFAULT"
triton_poi_fused__native_batch_norm_legit_no_training_relu_5:
.text.triton_poi_fused__native_batch_norm_legit_no_training_relu_5:
[----:B------:R-:W-:Y:S01]  /*0000*/  LDC R1, c[0x0][0x28] ;  /* 0x00000a00ff017b82 */ /* 0x000fe20000000800 */
[----:B------:R-:W1:Y:S01]  /*0010*/  S2R R0, SR_TID.X ;  /* 0x0000000000007919 */ /* 0x000e620000002100 */
[----:B------:R-:W-:-:S06]  /*0020*/  ULDC.64 UR4, c[0x0][0x208] ;  /* 0x0000820000047ab9 */ /* 0x000fcc0000000a00 */
[----:B------:R-:W2:Y:S01]  /*0030*/  LDC.64 R18, c[0x0][0x218] ;  /* 0x00008600ff127b82 */ /* 0x000ea20000000a00 */
[----:B------:R-:W3:Y:S07]  /*0040*/  S2R R3, SR_CTAID.X ;  /* 0x0000000000037919 */ /* 0x000eee0000002500 */
[----:B------:R-:W4:Y:S08]  /*0050*/  LDC.64 R14, c[0x0][0x210] ;  /* 0x00008400ff0e7b82 */ /* 0x000f300000000a00 */
[----:B------:R-:W5:Y:S01]  /*0060*/  LDC.64 R12, c[0x0][0x230] ;  /* 0x00008c00ff0c7b82 */ /* 0x000f620000000a00 */
[----:B-1----:R-:W-:-:S04]  /*0070*/  SHF.L.U32 R0, R0, 0x2, RZ ;  /* 0x0000000200007819 */ /* 0x002fc800000006ff */
[----:B------:R-:W-:Y:S02]  /*0080*/  LOP3.LUT R0, R0, 0x1fc, RZ, 0xc0, !PT ;  /* 0x000001fc00007812 */ /* 0x000fe400078ec0ff */
[----:B---3--:R-:W-:Y:S02]  /*0090*/  SHF.R.S32.HI R4, RZ, 0x15, R3 ;  /* 0x00000015ff047819 */ /* 0x008fe40000011403 */
[----:B------:R-:W-:Y:S02]  /*00a0*/  LEA R20, R3, R0, 0xa ;  /* 0x0000000003147211 */ /* 0x000fe400078e50ff */
[----:B------:R-:W-:Y:S01]  /*00b0*/  SGXT R4, R4, 0x1 ;  /* 0x000000010404781a */ /* 0x000fe20000000200 */
[----:B------:R-:W1:Y:S01]  /*00c0*/  LDC.64 R2, c[0x0][0x220] ;  /* 0x00008800ff027b82 */ /* 0x000e620000000a00 */
[----:B------:R-:W-:Y:S02]  /*00d0*/  IADD3 R23, R20, 0x200, RZ ;  /* 0x0000020014177810 */ /* 0x000fe40007ffe0ff */
[----:B------:R-:W-:-:S02]  /*00e0*/  LEA.HI R0, R4, R20, RZ, 0xc ;  /* 0x0000001404007211 */ /* 0x000fc400078f60ff */
[----:B------:R-:W-:Y:S02]  /*00f0*/  LEA.HI R4, R4, R23, RZ, 0xc ;  /* 0x0000001704047211 */ /* 0x000fe400078f60ff */
[----:B------:R-:W-:Y:S02]  /*0100*/  SHF.R.S32.HI R0, RZ, 0xc, R0 ;  /* 0x0000000cff007819 */ /* 0x000fe40000011400 */
[----:B------:R-:W-:Y:S02]  /*0110*/  SHF.R.S32.HI R4, RZ, 0xc, R4 ;  /* 0x0000000cff047819 */ /* 0x000fe40000011404 */
[----:B------:R-:W-:Y:S02]  /*0120*/  LEA.HI R5, R0, R0, RZ, 0x8 ;  /* 0x0000000000057211 */ /* 0x000fe400078f40ff */
[----:B------:R-:W-:Y:S02]  /*0130*/  LEA.HI R6, R4, R4, RZ, 0x8 ;  /* 0x0000000404067211 */ /* 0x000fe400078f40ff */
[----:B------:R-:W-:-:S02]  /*0140*/  LOP3.LUT R5, R5, 0xffffff00, RZ, 0xc0, !PT ;  /* 0xffffff0005057812 */ /* 0x000fc400078ec0ff */
[----:B------:R-:W-:Y:S02]  /*0150*/  LOP3.LUT R21, R6, 0xffffff00, RZ, 0xc0, !PT ;  /* 0xffffff0006157812 */ /* 0x000fe400078ec0ff */
[----:B------:R-:W-:Y:S02]  /*0160*/  IADD3 R17, R0, -R5, RZ ;  /* 0x8000000500117210 */ /* 0x000fe40007ffe0ff */
[----:B------:R-:W-:-:S03]  /*0170*/  IADD3 R21, R4, -R21, RZ ;  /* 0x8000001504157210 */ /* 0x000fc60007ffe0ff */
[----:B-1----:R-:W-:-:S04]  /*0180*/  IMAD.WIDE R8, R17, 0x4, R2 ;  /* 0x0000000411087825 */ /* 0x002fc800078e0202 */
[----:B------:R-:W-:Y:S01]  /*0190*/  IMAD.WIDE R24, R21, 0x4, R2 ;  /* 0x0000000415187825 */ /* 0x000fe200078e0202 */
[----:B------:R-:W3:Y:S01]  /*01a0*/  LDG.E.EL R0, desc[UR4][R8.64] ;  /* 0x0000000408007981 */ /* 0x000ee2000c2e1900 */
[----:B------:R-:W1:Y:S04]  /*01b0*/  LDC.64 R2, c[0x0][0x228] ;  /* 0x00008a00ff027b82 */ /* 0x000e680000000a00 */
[----:B------:R-:W3:Y:S01]  /*01c0*/  LDG.E.EL R24, desc[UR4][R24.64] ;  /* 0x0000000418187981 */ /* 0x000ee2000c2e1900 */
[----:B--2---:R-:W-:-:S04]  /*01d0*/  IMAD.WIDE R28, R17, 0x4, R18 ;  /* 0x00000004111c7825 */ /* 0x004fc800078e0212 */
[----:B----4-:R-:W-:Y:S01]  /*01e0*/  IMAD.WIDE R14, R20, 0x4, R14 ;  /* 0x00000004140e7825 */ /* 0x010fe200078e020e */
[----:B------:R-:W2:Y:S04]  /*01f0*/  LDG.E.EL R22, desc[UR4][R28.64] ;  /* 0x000000041c167981 */ /* 0x000ea8000c2e1900 */
[----:B------:R-:W2:Y:S01]  /*0200*/  LDG.E.128 R4, desc[UR4][R14.64] ;  /* 0x000000040e047981 */ /* 0x000ea2000c1e1d00 */
[----:B------:R-:W-:-:S03]  /*0210*/  IMAD.WIDE R18, R21, 0x4, R18 ;  /* 0x0000000415127825 */ /* 0x000fc600078e0212 */
[----:B------:R-:W4:Y:S04]  /*0220*/  LDG.E.128 R8, desc[UR4][R14.64+0x800] ;  /* 0x000800040e087981 */ /* 0x000f28000c1e1d00 */
[----:B------:R1:W4:Y:S02]  /*0230*/  LDG.E.EL R18, desc[UR4][R18.64] ;  /* 0x0000000412127981 */ /* 0x000324000c2e1900 */
[----:B01----:R-:W-:-:S04]  /*0240*/  IMAD.WIDE R26, R17, 0x4, R2 ;  /* 0x00000004111a7825 */ /* 0x003fc800078e0202 */
[--C-:B-----5:R-:W-:Y:S01]  /*0250*/  IMAD.WIDE R16, R17, 0x4, R12.reuse ;  /* 0x0000000411107825 */ /* 0x120fe200078e020c */
[----:B------:R-:W5:Y:S05]  /*0260*/  LDG.E.EL R25, desc[UR4][R26.64] ;  /* 0x000000041a197981 */ /* 0x000f6a000c2e1900 */
[----:B------:R-:W5:Y:S01]  /*0270*/  LDG.E.EL R16, desc[UR4][R16.64] ;  /* 0x0000000410107981 */ /* 0x000f62000c2e1900 */
[----:B------:R-:W-:-:S04]  /*0280*/  IMAD.WIDE R12, R21, 0x4, R12 ;  /* 0x00000004150c7825 */ /* 0x000fc800078e020c */
[----:B------:R-:W-:Y:S02]  /*0290*/  IMAD.WIDE R2, R21, 0x4, R2 ;  /* 0x0000000415027825 */ /* 0x000fe400078e0202 */
[----:B------:R-:W4:Y:S04]  /*02a0*/  LDG.E.EL R12, desc[UR4][R12.64] ;  /* 0x000000040c0c7981 */ /* 0x000f28000c2e1900 */
[----:B------:R0:W4:Y:S01]  /*02b0*/  LDG.E.EL R21, desc[UR4][R2.64] ;  /* 0x0000000402157981 */ /* 0x000122000c2e1900 */
[----:B------:R-:W-:Y:S01]  /*02c0*/  HFMA2.MMA R19, -RZ, RZ, 1.625, 0 ;  /* 0x3e800000ff137435 */ /* 0x000fe200000001ff */
[----:B0-----:R-:W-:Y:S02]  /*02d0*/  SHF.R.S32.HI R3, RZ, 0x1f, R20 ;  /* 0x0000001fff037819 */ /* 0x001fe40000011414 */
[----:B------:R-:W-:-:S02]  /*02e0*/  SHF.R.S32.HI R2, RZ, 0x1f, R23 ;  /* 0x0000001fff027819 */ /* 0x000fc40000011417 */
[----:B------:R-:W-:Y:S02]  /*02f0*/  LEA.HI R13, R3, R20, RZ, 0x14 ;  /* 0x00000014030d7211 */ /* 0x000fe400078fa0ff */
[----:B------:R-:W-:Y:S02]  /*0300*/  LEA.HI R3, R2, R23, RZ, 0x14 ;  /* 0x0000001702037211 */ /* 0x000fe400078fa0ff */
[----:B------:R-:W-:Y:S02]  /*0310*/  LOP3.LUT R15, R13, 0xfff00000, RZ, 0xc0, !PT ;  /* 0xfff000000d0f7812 */ /* 0x000fe400078ec0ff */
[----:B------:R-:W-:Y:S02]  /*0320*/  LOP3.LUT R14, R3, 0xfff00000, RZ, 0xc0, !PT ;  /* 0xfff00000030e7812 */ /* 0x000fe400078ec0ff */
[----:B------:R-:W-:Y:S02]  /*0330*/  IADD3 R20, R20, -R15, RZ ;  /* 0x8000000f14147210 */ /* 0x000fe40007ffe0ff */
[----:B------:R-:W-:-:S02]  /*0340*/  IADD3 R14, R23, -R14, RZ ;  /* 0x8000000e170e7210 */ /* 0x000fc40007ffe0ff */
[----:B------:R-:W-:-:S05]  /*0350*/  SHF.R.S32.HI R15, RZ, 0x14, R3 ;  /* 0x00000014ff0f7819 */ /* 0x000fca0000011403 */
[----:B------:R-:W-:Y:S01]  /*0360*/  IMAD R15, R15, 0x600000, R14 ;  /* 0x006000000f0f7824 */ /* 0x000fe200078e020e */
[----:B------:R-:W-:-:S05]  /*0370*/  SHF.R.S32.HI R13, RZ, 0x14, R13 ;  /* 0x00000014ff0d7819 */ /* 0x000fca000001140d */
[----:B------:R-:W-:Y:S02]  /*0380*/  IMAD R13, R13, 0x600000, R20 ;  /* 0x006000000d0d7824 */ /* 0x000fe400078e0214 */
[----:B---3--:R-:W-:Y:S01]  /*0390*/  FADD R0, R0, 9.9999997473787516356e-06 ;  /* 0x3727c5ac00007421 */ /* 0x008fe20000000000 */
[----:B------:R-:W-:-:S03]  /*03a0*/  FADD R24, R24, 9.9999997473787516356e-06 ;  /* 0x3727c5ac18187421 */ /* 0x000fc60000000000 */
[----:B------:R-:W0:Y:S08]  /*03b0*/  MUFU.SQRT R28, R0 ;  /* 0x00000000001c7308 */ /* 0x000e300000002000 */
[----:B------:R-:W1:Y:S01]  /*03c0*/  MUFU.SQRT R26, R24 ;  /* 0x00000018001a7308 */ /* 0x000e620000002000 */
[C---:B0-----:R-:W-:Y:S02]  /*03d0*/  FSETP.GT.AND P0, PT, R28.reuse, 8.50705917302346158658e+37, PT ;  /* 0x7e8000001c00780b */ /* 0x041fe40003f04000 */
[----:B------:R-:W-:-:S02]  /*03e0*/  FSETP.GEU.AND P2, PT, R28, 1.175494350822287508e-38, PT ;  /* 0x008000001c00780b */ /* 0x000fc40003f4e000 */
[C---:B-1----:R-:W-:Y:S02]  /*03f0*/  FSETP.GT.AND P1, PT, R26.reuse, 8.50705917302346158658e+37, PT ;  /* 0x7e8000001a00780b */ /* 0x042fe40003f24000 */
[----:B------:R-:W-:-:S07]  /*0400*/  FSETP.GEU.AND P3, PT, R26, 1.175494350822287508e-38, PT ;  /* 0x008000001a00780b */ /* 0x000fce0003f6e000 */
[----:B------:R-:W-:-:S04]  /*0410*/  @P0 FMUL R28, R28, 0.25 ;  /* 0x3e8000001c1c0820 */ /* 0x000fc80000400000 */
[----:B------:R-:W-:Y:S01]  /*0420*/  @!P2 FMUL R28, R28, 16777216 ;  /* 0x4b8000001c1ca820 */ /* 0x000fe20000400000 */
[----:B------:R-:W-:-:S03]  /*0430*/  @P1 FMUL R26, R26, 0.25 ;  /* 0x3e8000001a1a1820 */ /* 0x000fc60000400000 */
[----:B------:R-:W0:Y:S01]  /*0440*/  MUFU.RCP R0, R28 ;  /* 0x0000001c00007308 */ /* 0x000e220000001000 */
[----:B------:R-:W-:-:S07]  /*0450*/  @!P3 FMUL R26, R26, 16777216 ;  /* 0x4b8000001a1ab820 */ /* 0x000fce0000400000 */
[----:B------:R-:W1:Y:S01]  /*0460*/  MUFU.RCP R2, R26 ;  /* 0x0000001a00027308 */ /* 0x000e620000001000 */
[C---:B------:R-:W-:Y:S02]  /*0470*/  FSEL R17, R19.reuse, 1, P0 ;  /* 0x3f80000013117808 */ /* 0x040fe40000000000 */
[----:B------:R-:W-:-:S03]  /*0480*/  FSEL R19, R19, 1, P1 ;  /* 0x3f80000013137808 */ /* 0x000fc60000800000 */
[----:B------:R-:W-:Y:S02]  /*0490*/  @!P2 FMUL R17, R17, 16777216 ;  /* 0x4b8000001111a820 */ /* 0x000fe40000400000 */
[----:B------:R-:W-:Y:S02]  /*04a0*/  @!P3 FMUL R19, R19, 16777216 ;  /* 0x4b8000001313b820 */ /* 0x000fe40000400000 */
[----:B0-----:R-:W-:Y:S01]  /*04b0*/  FMUL R17, R0, R17 ;  /* 0x0000001100117220 */ /* 0x001fe20000400000 */
[--C-:B--2---:R-:W-:Y:S01]  /*04c0*/  FADD R6, R6, -R22.reuse ;  /* 0x8000001606067221 */ /* 0x104fe20000000000 */
[----:B-1----:R-:W-:Y:S02]  /*04d0*/  FMUL R0, R2, R19 ;  /* 0x0000001302007220 */ /* 0x002fe40000400000 */
[----:B------:R-:W0:Y:S01]  /*04e0*/  LDC.64 R2, c[0x0][0x238] ;  /* 0x00008e00ff027b82 */ /* 0x000e220000000a00 */
[--C-:B------:R-:W-:Y:S01]  /*04f0*/  FADD R4, R4, -R22.reuse ;  /* 0x8000001604047221 */ /* 0x100fe20000000000 */
[--C-:B------:R-:W-:Y:S01]  /*0500*/  FADD R14, R5, -R22.reuse ;  /* 0x80000016050e7221 */ /* 0x100fe20000000000 */
[----:B------:R-:W-:Y:S01]  /*0510*/  FADD R22, R7, -R22 ;  /* 0x8000001607167221 */ /* 0x000fe20000000000 */
[C---:B------:R-:W-:Y:S01]  /*0520*/  FMUL R19, R17.reuse, R6 ;  /* 0x0000000611137220 */ /* 0x040fe20000400000 */
[C---:B------:R-:W-:Y:S01]  /*0530*/  FMUL R4, R17.reuse, R4 ;  /* 0x0000000411047220 */ /* 0x040fe20000400000 */
[C---:B------:R-:W-:Y:S01]  /*0540*/  FMUL R5, R17.reuse, R14 ;  /* 0x0000000e11057220 */ /* 0x040fe20000400000 */
[----:B------:R-:W-:Y:S01]  /*0550*/  FMUL R7, R17, R22 ;  /* 0x0000001611077220 */ /* 0x000fe20000400000 */
[----:B-----5:R-:W-:Y:S01]  /*0560*/  FFMA R6, R25, R19, R16 ;  /* 0x0000001319067223 */ /* 0x020fe20000000010 */
[--C-:B----4-:R-:W-:Y:S01]  /*0570*/  FADD R17, R8, -R18.reuse ;  /* 0x8000001208117221 */ /* 0x110fe20000000000 */
[--C-:B------:R-:W-:Y:S01]  /*0580*/  FADD R9, R9, -R18.reuse ;  /* 0x8000001209097221 */ /* 0x100fe20000000000 */
[--C-:B------:R-:W-:Y:S01]  /*0590*/  FADD R19, R10, -R18.reuse ;  /* 0x800000120a137221 */ /* 0x100fe20000000000 */
[----:B------:R-:W-:Y:S01]  /*05a0*/  FADD R11, R11, -R18 ;  /* 0x800000120b0b7221 */ /* 0x000fe20000000000 */
[C-C-:B------:R-:W-:Y:S01]  /*05b0*/  FFMA R7, R25.reuse, R7, R16.reuse ;  /* 0x0000000719077223 */ /* 0x140fe20000000010 */
[C---:B------:R-:W-:Y:S01]  /*05c0*/  FMUL R17, R0.reuse, R17 ;  /* 0x0000001100117220 */ /* 0x040fe20000400000 */
[C---:B------:R-:W-:Y:S01]  /*05d0*/  FMUL R9, R0.reuse, R9 ;  /* 0x0000000900097220 */ /* 0x040fe20000400000 */
[C---:B------:R-:W-:Y:S01]  /*05e0*/  FMUL R19, R0.reuse, R19 ;  /* 0x0000001300137220 */ /* 0x040fe20000400000 */
[----:B------:R-:W-:Y:S01]  /*05f0*/  FMUL R11, R0, R11 ;  /* 0x0000000b000b7220 */ /* 0x000fe20000400000 */
[C-C-:B------:R-:W-:Y:S01]  /*0600*/  FFMA R4, R25.reuse, R4, R16.reuse ;  /* 0x0000000419047223 */ /* 0x140fe20000000010 */
[----:B------:R-:W-:Y:S01]  /*0610*/  FFMA R5, R25, R5, R16 ;  /* 0x0000000519057223 */ /* 0x000fe20000000010 */
[C-C-:B------:R-:W-:Y:S01]  /*0620*/  FFMA R17, R21.reuse, R17, R12.reuse ;  /* 0x0000001115117223 */ /* 0x140fe2000000000c */
[C-C-:B------:R-:W-:Y:S01]  /*0630*/  FFMA R0, R21.reuse, R9, R12.reuse ;  /* 0x0000000915007223 */ /* 0x140fe2000000000c */
[C-C-:B------:R-:W-:Y:S01]  /*0640*/  FFMA R19, R21.reuse, R19, R12.reuse ;  /* 0x0000001315137223 */ /* 0x140fe2000000000c */
[----:B------:R-:W-:Y:S01]  /*0650*/  FFMA R11, R21, R11, R12 ;  /* 0x0000000b150b7223 */ /* 0x000fe2000000000c */
[----:B------:R-:W-:-:S02]  /*0660*/  FSETP.GEU.AND P6, PT, R7, RZ, PT ;  /* 0x000000ff0700720b */ /* 0x000fc40003fce000 */
[----:B------:R-:W-:Y:S02]  /*0670*/  FSETP.GEU.AND P0, PT, R6, RZ, PT ;  /* 0x000000ff0600720b */ /* 0x000fe40003f0e000 */
[----:B------:R-:W-:Y:S02]  /*0680*/  FSETP.GEU.AND P1, PT, R5, RZ, PT ;  /* 0x000000ff0500720b */ /* 0x000fe40003f2e000 */
[----:B------:R-:W-:Y:S02]  /*0690*/  FSETP.GEU.AND P2, PT, R4, RZ, PT ;  /* 0x000000ff0400720b */ /* 0x000fe40003f4e000 */
[----:B------:R-:W-:Y:S02]  /*06a0*/  SEL R7, R7, RZ, P6 ;  /* 0x000000ff07077207 */ /* 0x000fe40003000000 */
[----:B------:R-:W-:Y:S02]  /*06b0*/  FSETP.GEU.AND P3, PT, R11, RZ, PT ;  /* 0x000000ff0b00720b */ /* 0x000fe40003f6e000 */
[----:B------:R-:W-:-:S02]  /*06c0*/  FSETP.GEU.AND P4, PT, R19, RZ, PT ;  /* 0x000000ff1300720b */ /* 0x000fc40003f8e000 */
[----:B------:R-:W-:Y:S02]  /*06d0*/  FSETP.GEU.AND P5, PT, R17, RZ, PT ;  /* 0x000000ff1100720b */ /* 0x000fe40003fae000 */
[----:B------:R-:W-:Y:S01]  /*06e0*/  FSETP.GEU.AND P6, PT, R0, RZ, PT ;  /* 0x000000ff0000720b */ /* 0x000fe20003fce000 */
[--C-:B0-----:R-:W-:Y:S01]  /*06f0*/  IMAD.WIDE R8, R13, 0x4, R2.reuse ;  /* 0x000000040d087825 */ /* 0x101fe200078e0202 */
[----:B------:R-:W-:Y:S02]  /*0700*/  SEL R6, R6, RZ, P0 ;  /* 0x000000ff06067207 */ /* 0x000fe40000000000 */
[----:B------:R-:W-:Y:S01]  /*0710*/  SEL R5, R5, RZ, P1 ;  /* 0x000000ff05057207 */ /* 0x000fe20000800000 */
[----:B------:R-:W-:Y:S01]  /*0720*/  IMAD.WIDE R2, R15, 0x4, R2 ;  /* 0x000000040f027825 */ /* 0x000fe200078e0202 */
[----:B------:R-:W-:Y:S02]  /*0730*/  SEL R4, R4, RZ, P2 ;  /* 0x000000ff04047207 */ /* 0x000fe40001000000 */
[----:B------:R-:W-:-:S02]  /*0740*/  SEL R15, R11, RZ, P3 ;  /* 0x000000ff0b0f7207 */ /* 0x000fc40001800000 */
[----:B------:R-:W-:Y:S02]  /*0750*/  SEL R14, R19, RZ, P4 ;  /* 0x000000ff130e7207 */ /* 0x000fe40002000000 */
[----:B------:R-:W-:Y:S02]  /*0760*/  SEL R12, R17, RZ, P5 ;  /* 0x000000ff110c7207 */ /* 0x000fe40002800000 */
[----:B------:R-:W-:Y:S01]  /*0770*/  SEL R13, R0, RZ, P6 ;  /* 0x000000ff000d7207 */ /* 0x000fe20003000000 */
[----:B------:R-:W-:Y:S04]  /*0780*/  STG.E.128 desc[UR4][R8.64], R4 ;  /* 0x0000000408007986 */ /* 0x000fe8000c101d04 */
[----:B------:R-:W-:Y:S01]  /*0790*/  STG.E.128 desc[UR4][R2.64], R12 ;  /* 0x0000000c02007986 */ /* 0x000fe2000c101d04 */
[----:B------:R-:W-:Y:S05]  /*07a0*/  EXIT ;  /* 0x000000000000794d */ /* 0x000fea0003800000 */
.L_x_0:
[----:B------:R-:W-:-:S00]  /*07b0*/  BRA `(.L_x_0) ;  /* 0xfffffffc00fc7947 */ /* 0x000fc0000383ffff */
[----:B------:R-:W-:-:S00]  /*07c0*/  NOP ;  /* 0x0000000000007918 */ /* 0x000fc00000000000 */
        /* <DEDUP_REMOVED lines=11> */
.L_x_1:


//--------------------- .nv.global.init           --------------------------
	.section	.nv.global.init,"aw",@progbits
.nv.global.init:
	.type		_$_str,@object
	.size		_$_str,(_$_str_$_2 - _$_str)
_$_str:
        /*0000*/ 	.byte	0x5f, 0x5f, 0x43, 0x55, 0x44, 0x41, 0x5f, 0x46, 0x54, 0x5a, 0x00
	.type		_$_str_$_2,@object
	.size		_$_str_$_2,(.L_1 - _$_str_$_2)
_$_str_$_2:
        /*000b*/ 	.byte	0x5f, 0x5f, 0x43, 0x55, 0x44, 0x41, 0x5f, 0x50, 0x52, 0x45, 0x43, 0x5f, 0x53, 0x51, 0x52, 0x54
        /*001b*/ 	.byte	0x00
.L_1:


//--------------------- .nv.constant0.triton_poi_fused__native_batch_norm_legit_no_training_relu_5 --------------------------
	.section	.nv.constant0.triton_poi_fused__native_batch_norm_legit_no_training_relu_5,"a",@progbits
	.sectionflags	@""
	.align	4
.nv.constant0.triton_poi_fused__native_batch_norm_legit_no_training_relu_5:
	.zero		580
